//
// Generated by NVIDIA NVVM Compiler
//
// Compiler Build ID: CL-36424714
// Cuda compilation tools, release 13.0, V13.0.88
// Based on NVVM 20.0.0
//

.version 9.0
.target sm_100
.address_size 64

	// .globl	_Z17audio2anim_kernelPK6__halfPS_iii

.visible .entry _Z17audio2anim_kernelPK6__halfPS_iii(
	.param .u64 .ptr .align 1 _Z17audio2anim_kernelPK6__halfPS_iii_param_0,
	.param .u64 .ptr .align 1 _Z17audio2anim_kernelPK6__halfPS_iii_param_1,
	.param .u32 _Z17audio2anim_kernelPK6__halfPS_iii_param_2,
	.param .u32 _Z17audio2anim_kernelPK6__halfPS_iii_param_3,
	.param .u32 _Z17audio2anim_kernelPK6__halfPS_iii_param_4
)
{
	.reg .pred 	%p<20>;
	.reg .b16 	%rs<32>;
	.reg .b32 	%r<48>;
	.reg .b32 	%f<85>;
	.reg .b64 	%rd<46>;

	ld.param.u64 	%rd14, [_Z17audio2anim_kernelPK6__halfPS_iii_param_0];
	ld.param.u64 	%rd15, [_Z17audio2anim_kernelPK6__halfPS_iii_param_1];
	ld.param.u32 	%r30, [_Z17audio2anim_kernelPK6__halfPS_iii_param_2];
	ld.param.u32 	%r28, [_Z17audio2anim_kernelPK6__halfPS_iii_param_3];
	ld.param.u32 	%r29, [_Z17audio2anim_kernelPK6__halfPS_iii_param_4];
	cvta.to.global.u64 	%rd1, %rd14;
	cvta.to.global.u64 	%rd2, %rd15;
	mov.u32 	%r31, %ctaid.x;
	mov.u32 	%r32, %ntid.x;
	mov.u32 	%r33, %tid.x;
	mad.lo.s32 	%r1, %r31, %r32, %r33;
	setp.ge.s32 	%p1, %r1, %r30;
	@%p1 bra 	$L__BB0_26;
	mul.lo.s32 	%r34, %r28, %r1;
	cvt.s64.s32 	%rd3, %r34;
	mul.lo.s32 	%r35, %r29, %r1;
	cvt.s64.s32 	%rd4, %r35;
	setp.lt.s32 	%p2, %r28, 1;
	mov.f32 	%f84, 0f00000000;
	@%p2 bra 	$L__BB0_14;
	and.b32  	%r2, %r28, 15;
	setp.lt.u32 	%p3, %r28, 16;
	mov.f32 	%f84, 0f00000000;
	mov.b32 	%r41, 0;
	@%p3 bra 	$L__BB0_5;
	and.b32  	%r41, %r28, 2147483632;
	neg.s32 	%r39, %r41;
	shl.b64 	%rd16, %rd3, 1;
	add.s64 	%rd17, %rd16, %rd1;
	add.s64 	%rd43, %rd17, 16;
	mov.f32 	%f84, 0f00000000;
$L__BB0_4:
	.pragma "nounroll";
	ld.global.nc.u16 	%rs2, [%rd43+-16];
	// begin inline asm
	{  cvt.f32.f16 %f18, %rs2;}

	// end inline asm
	add.f32 	%f34, %f84, %f18;
	ld.global.nc.u16 	%rs3, [%rd43+-14];
	// begin inline asm
	{  cvt.f32.f16 %f19, %rs3;}

	// end inline asm
	add.f32 	%f35, %f34, %f19;
	ld.global.nc.u16 	%rs4, [%rd43+-12];
	// begin inline asm
	{  cvt.f32.f16 %f20, %rs4;}

	// end inline asm
	add.f32 	%f36, %f35, %f20;
	ld.global.nc.u16 	%rs5, [%rd43+-10];
	// begin inline asm
	{  cvt.f32.f16 %f21, %rs5;}

	// end inline asm
	add.f32 	%f37, %f36, %f21;
	ld.global.nc.u16 	%rs6, [%rd43+-8];
	// begin inline asm
	{  cvt.f32.f16 %f22, %rs6;}

	// end inline asm
	add.f32 	%f38, %f37, %f22;
	ld.global.nc.u16 	%rs7, [%rd43+-6];
	// begin inline asm
	{  cvt.f32.f16 %f23, %rs7;}

	// end inline asm
	add.f32 	%f39, %f38, %f23;
	ld.global.nc.u16 	%rs8, [%rd43+-4];
	// begin inline asm
	{  cvt.f32.f16 %f24, %rs8;}

	// end inline asm
	add.f32 	%f40, %f39, %f24;
	ld.global.nc.u16 	%rs9, [%rd43+-2];
	// begin inline asm
	{  cvt.f32.f16 %f25, %rs9;}

	// end inline asm
	add.f32 	%f41, %f40, %f25;
	ld.global.nc.u16 	%rs10, [%rd43];
	// begin inline asm
	{  cvt.f32.f16 %f26, %rs10;}

	// end inline asm
	add.f32 	%f42, %f41, %f26;
	ld.global.nc.u16 	%rs11, [%rd43+2];
	// begin inline asm
	{  cvt.f32.f16 %f27, %rs11;}

	// end inline asm
	add.f32 	%f43, %f42, %f27;
	ld.global.nc.u16 	%rs12, [%rd43+4];
	// begin inline asm
	{  cvt.f32.f16 %f28, %rs12;}

	// end inline asm
	add.f32 	%f44, %f43, %f28;
	ld.global.nc.u16 	%rs13, [%rd43+6];
	// begin inline asm
	{  cvt.f32.f16 %f29, %rs13;}

	// end inline asm
	add.f32 	%f45, %f44, %f29;
	ld.global.nc.u16 	%rs14, [%rd43+8];
	// begin inline asm
	{  cvt.f32.f16 %f30, %rs14;}

	// end inline asm
	add.f32 	%f46, %f45, %f30;
	ld.global.nc.u16 	%rs15, [%rd43+10];
	// begin inline asm
	{  cvt.f32.f16 %f31, %rs15;}

	// end inline asm
	add.f32 	%f47, %f46, %f31;
	ld.global.nc.u16 	%rs16, [%rd43+12];
	// begin inline asm
	{  cvt.f32.f16 %f32, %rs16;}

	// end inline asm
	add.f32 	%f48, %f47, %f32;
	ld.global.nc.u16 	%rs17, [%rd43+14];
	// begin inline asm
	{  cvt.f32.f16 %f33, %rs17;}

	// end inline asm
	add.f32 	%f84, %f48, %f33;
	add.s32 	%r39, %r39, 16;
	add.s64 	%rd43, %rd43, 32;
	setp.ne.s32 	%p4, %r39, 0;
	@%p4 bra 	$L__BB0_4;
$L__BB0_5:
	setp.eq.s32 	%p5, %r2, 0;
	@%p5 bra 	$L__BB0_14;
	and.b32  	%r8, %r28, 7;
	setp.lt.u32 	%p6, %r2, 8;
	@%p6 bra 	$L__BB0_8;
	cvt.u64.u32 	%rd18, %r41;
	add.s64 	%rd19, %rd18, %rd3;
	shl.b64 	%rd20, %rd19, 1;
	add.s64 	%rd21, %rd1, %rd20;
	ld.global.nc.u16 	%rs18, [%rd21];
	// begin inline asm
	{  cvt.f32.f16 %f50, %rs18;}

	// end inline asm
	add.f32 	%f58, %f84, %f50;
	ld.global.nc.u16 	%rs19, [%rd21+2];
	// begin inline asm
	{  cvt.f32.f16 %f51, %rs19;}

	// end inline asm
	add.f32 	%f59, %f58, %f51;
	ld.global.nc.u16 	%rs20, [%rd21+4];
	// begin inline asm
	{  cvt.f32.f16 %f52, %rs20;}

	// end inline asm
	add.f32 	%f60, %f59, %f52;
	ld.global.nc.u16 	%rs21, [%rd21+6];
	// begin inline asm
	{  cvt.f32.f16 %f53, %rs21;}

	// end inline asm
	add.f32 	%f61, %f60, %f53;
	ld.global.nc.u16 	%rs22, [%rd21+8];
	// begin inline asm
	{  cvt.f32.f16 %f54, %rs22;}

	// end inline asm
	add.f32 	%f62, %f61, %f54;
	ld.global.nc.u16 	%rs23, [%rd21+10];
	// begin inline asm
	{  cvt.f32.f16 %f55, %rs23;}

	// end inline asm
	add.f32 	%f63, %f62, %f55;
	ld.global.nc.u16 	%rs24, [%rd21+12];
	// begin inline asm
	{  cvt.f32.f16 %f56, %rs24;}

	// end inline asm
	add.f32 	%f64, %f63, %f56;
	ld.global.nc.u16 	%rs25, [%rd21+14];
	// begin inline asm
	{  cvt.f32.f16 %f57, %rs25;}

	// end inline asm
	add.f32 	%f84, %f64, %f57;
	add.s32 	%r41, %r41, 8;
$L__BB0_8:
	setp.eq.s32 	%p7, %r8, 0;
	@%p7 bra 	$L__BB0_14;
	and.b32  	%r11, %r28, 3;
	setp.lt.u32 	%p8, %r8, 4;
	@%p8 bra 	$L__BB0_11;
	cvt.u64.u32 	%rd22, %r41;
	add.s64 	%rd23, %rd22, %rd3;
	shl.b64 	%rd24, %rd23, 1;
	add.s64 	%rd25, %rd1, %rd24;
	ld.global.nc.u16 	%rs26, [%rd25];
	// begin inline asm
	{  cvt.f32.f16 %f66, %rs26;}

	// end inline asm
	add.f32 	%f70, %f84, %f66;
	ld.global.nc.u16 	%rs27, [%rd25+2];
	// begin inline asm
	{  cvt.f32.f16 %f67, %rs27;}

	// end inline asm
	add.f32 	%f71, %f70, %f67;
	ld.global.nc.u16 	%rs28, [%rd25+4];
	// begin inline asm
	{  cvt.f32.f16 %f68, %rs28;}

	// end inline asm
	add.f32 	%f72, %f71, %f68;
	ld.global.nc.u16 	%rs29, [%rd25+6];
	// begin inline asm
	{  cvt.f32.f16 %f69, %rs29;}

	// end inline asm
	add.f32 	%f84, %f72, %f69;
	add.s32 	%r41, %r41, 4;
$L__BB0_11:
	setp.eq.s32 	%p9, %r11, 0;
	@%p9 bra 	$L__BB0_14;
	cvt.u64.u32 	%rd26, %r41;
	add.s64 	%rd27, %rd3, %rd26;
	shl.b64 	%rd28, %rd27, 1;
	add.s64 	%rd44, %rd1, %rd28;
	neg.s32 	%r43, %r11;
$L__BB0_13:
	.pragma "nounroll";
	ld.global.nc.u16 	%rs30, [%rd44];
	// begin inline asm
	{  cvt.f32.f16 %f73, %rs30;}

	// end inline asm
	add.f32 	%f84, %f84, %f73;
	add.s64 	%rd44, %rd44, 2;
	add.s32 	%r43, %r43, 1;
	setp.ne.s32 	%p10, %r43, 0;
	@%p10 bra 	$L__BB0_13;
$L__BB0_14:
	cvt.rn.f32.s32 	%f75, %r28;
	div.rn.f32 	%f74, %f84, %f75;
	// begin inline asm
	{  cvt.rn.f16.f32 %rs31, %f74;}

	// end inline asm
	setp.lt.s32 	%p11, %r29, 1;
	@%p11 bra 	$L__BB0_26;
	and.b32  	%r17, %r29, 7;
	setp.lt.u32 	%p12, %r29, 8;
	mov.b32 	%r46, 0;
	@%p12 bra 	$L__BB0_18;
	and.b32  	%r46, %r29, 2147483640;
	neg.s32 	%r44, %r46;
	shl.b64 	%rd29, %rd4, 1;
	add.s64 	%rd30, %rd29, %rd2;
	add.s64 	%rd45, %rd30, 8;
$L__BB0_17:
	.pragma "nounroll";
	st.global.u16 	[%rd45+-8], %rs31;
	st.global.u16 	[%rd45+-6], %rs31;
	st.global.u16 	[%rd45+-4], %rs31;
	st.global.u16 	[%rd45+-2], %rs31;
	st.global.u16 	[%rd45], %rs31;
	st.global.u16 	[%rd45+2], %rs31;
	st.global.u16 	[%rd45+4], %rs31;
	st.global.u16 	[%rd45+6], %rs31;
	add.s32 	%r44, %r44, 8;
	add.s64 	%rd45, %rd45, 16;
	setp.ne.s32 	%p13, %r44, 0;
	@%p13 bra 	$L__BB0_17;
$L__BB0_18:
	setp.eq.s32 	%p14, %r17, 0;
	@%p14 bra 	$L__BB0_26;
	and.b32  	%r23, %r29, 3;
	setp.lt.u32 	%p15, %r17, 4;
	@%p15 bra 	$L__BB0_21;
	cvt.u64.u32 	%rd31, %r46;
	add.s64 	%rd32, %rd31, %rd4;
	shl.b64 	%rd33, %rd32, 1;
	add.s64 	%rd34, %rd2, %rd33;
	st.global.u16 	[%rd34], %rs31;
	st.global.u16 	[%rd34+2], %rs31;
	st.global.u16 	[%rd34+4], %rs31;
	st.global.u16 	[%rd34+6], %rs31;
	add.s32 	%r46, %r46, 4;
$L__BB0_21:
	setp.eq.s32 	%p16, %r23, 0;
	@%p16 bra 	$L__BB0_26;
	setp.eq.s32 	%p17, %r23, 1;
	@%p17 bra 	$L__BB0_24;
	cvt.u64.u32 	%rd35, %r46;
	add.s64 	%rd36, %rd35, %rd4;
	shl.b64 	%rd37, %rd36, 1;
	add.s64 	%rd38, %rd2, %rd37;
	st.global.u16 	[%rd38], %rs31;
	st.global.u16 	[%rd38+2], %rs31;
	add.s32 	%r46, %r46, 2;
$L__BB0_24:
	and.b32  	%r38, %r29, 1;
	setp.eq.b32 	%p18, %r38, 1;
	not.pred 	%p19, %p18;
	@%p19 bra 	$L__BB0_26;
	cvt.u64.u32 	%rd39, %r46;
	add.s64 	%rd40, %rd39, %rd4;
	shl.b64 	%rd41, %rd40, 1;
	add.s64 	%rd42, %rd2, %rd41;
	st.global.u16 	[%rd42], %rs31;
$L__BB0_26:
	ret;

}


// ===== COMPILED SASS (sm_100) =====

	.target	sm_100

	.elftype	@"ET_EXEC"


//--------------------- .note.nv.tkinfo           --------------------------
	.section	.note.nv.tkinfo,"",@"SHT_NOTE"
	.sectionflags	@"SHF_NOTE_NV_TKINFO"
	.tkinfo
        /*0018*/ 	.word	0x00000002
        /*0030*/ 	.string	""
        /*0030*/ 	.string	"ptxas"
        /*0030*/ 	.string	"Cuda compilation tools, release 13.0, V13.0.88"
        /*0030*/ 	.string	"Build cuda_13.0.r13.0/compiler.36424714_0"
        /*0030*/ 	.string	"-arch sm_100 -m 64 "



//--------------------- .note.nv.cuinfo           --------------------------
	.section	.note.nv.cuinfo,"",@"SHT_NOTE"
	.sectionflags	@"SHF_NOTE_NV_CUINFO"
        /*0018*/ 	.short	0x0002
        /*001a*/ 	.short	0x0064
        /*001c*/ 	.short	0x0082
	.zero		2


//--------------------- .nv.info                  --------------------------
	.section	.nv.info,"",@"SHT_CUDA_INFO"
	.align	4


	//----- nvinfo : EIATTR_REGCOUNT
	.align		4
        /*0000*/ 	.byte	0x04, 0x2f
        /*0002*/ 	.short	(.L_1 - .L_0)
	.align		4
.L_0:
        /*0004*/ 	.word	index@(_Z17audio2anim_kernelPK6__halfPS_iii)
        /*0008*/ 	.word	0x0000001a


	//----- nvinfo : EIATTR_FRAME_SIZE
	.align		4
.L_1:
        /*000c*/ 	.byte	0x04, 0x11
        /*000e*/ 	.short	(.L_3 - .L_2)
	.align		4
.L_2:
        /*0010*/ 	.word	index@($__internal_0_$__cuda_sm3x_div_rn_noftz_f32_slowpath)
        /*0014*/ 	.word	0x00000000


	//----- nvinfo : EIATTR_FRAME_SIZE
	.align		4
.L_3:
        /*0018*/ 	.byte	0x04, 0x11
        /*001a*/ 	.short	(.L_5 - .L_4)
	.align		4
.L_4:
        /*001c*/ 	.word	index@(_Z17audio2anim_kernelPK6__halfPS_iii)
        /*0020*/ 	.word	0x00000000


	//----- nvinfo : EIATTR_MIN_STACK_SIZE
	.align		4
.L_5:
        /*0024*/ 	.byte	0x04, 0x12
        /*0026*/ 	.short	(.L_7 - .L_6)
	.align		4
.L_6:
        /*0028*/ 	.word	index@(_Z17audio2anim_kernelPK6__halfPS_iii)
        /*002c*/ 	.word	0x00000000
.L_7:


//--------------------- .nv.compat                --------------------------
	.section	.nv.compat,"",@"SHT_CUDA_COMPAT_INFO"
	.align	4
        /*0000*/ 	.byte	0x02, 0x09, 0x00, 0x00, 0x02, 0x02, 0x01, 0x00, 0x02, 0x05, 0x05, 0x00, 0x03, 0x07, 0x01, 0x01
        /*0010*/ 	.byte	0x02, 0x03, 0x00, 0x00, 0x02, 0x06, 0x01, 0x00, 0x04, 0x0b, 0x08, 0x00, 0x01, 0x00, 0x00, 0x00
        /*0020*/ 	.byte	0x00, 0x00, 0x00, 0x00


//--------------------- .nv.info._Z17audio2anim_kernelPK6__halfPS_iii --------------------------
	.section	.nv.info._Z17audio2anim_kernelPK6__halfPS_iii,"",@"SHT_CUDA_INFO"
	.sectionflags	@""
	.align	4


	//----- nvinfo : EIATTR_CUDA_API_VERSION
	.align		4
        /*0000*/ 	.byte	0x04, 0x37
        /*0002*/ 	.short	(.L_9 - .L_8)
.L_8:
        /*0004*/ 	.word	0x00000082


	//----- nvinfo : EIATTR_KPARAM_INFO
	.align		4
.L_9:
        /*0008*/ 	.byte	0x04, 0x17
        /*000a*/ 	.short	(.L_11 - .L_10)
.L_10:
        /*000c*/ 	.word	0x00000000
        /*0010*/ 	.short	0x0004
        /*0012*/ 	.short	0x0018
        /*0014*/ 	.byte	0x00, 0xf0, 0x11, 0x00


	//----- nvinfo : EIATTR_KPARAM_INFO
	.align		4
.L_11:
        /*0018*/ 	.byte	0x04, 0x17
        /*001a*/ 	.short	(.L_13 - .L_12)
.L_12:
        /*001c*/ 	.word	0x00000000
        /*0020*/ 	.short	0x0003
        /*0022*/ 	.short	0x0014
        /*0024*/ 	.byte	0x00, 0xf0, 0x11, 0x00


	//----- nvinfo : EIATTR_KPARAM_INFO
	.align		4
.L_13:
        /*0028*/ 	.byte	0x04, 0x17
        /*002a*/ 	.short	(.L_15 - .L_14)
.L_14:
        /*002c*/ 	.word	0x00000000
        /*0030*/ 	.short	0x0002
        /*0032*/ 	.short	0x0010
        /*0034*/ 	.byte	0x00, 0xf0, 0x11, 0x00


	//----- nvinfo : EIATTR_KPARAM_INFO
	.align		4
.L_15:
        /*0038*/ 	.byte	0x04, 0x17
        /*003a*/ 	.short	(.L_17 - .L_16)
.L_16:
        /*003c*/ 	.word	0x00000000
        /*0040*/ 	.short	0x0001
        /*0042*/ 	.short	0x0008
        /*0044*/ 	.byte	0x00, 0xf5, 0x21, 0x00


	//----- nvinfo : EIATTR_KPARAM_INFO
	.align		4
.L_17:
        /*0048*/ 	.byte	0x04, 0x17
        /*004a*/ 	.short	(.L_19 - .L_18)
.L_18:
        /*004c*/ 	.word	0x00000000
        /*0050*/ 	.short	0x0000
        /*0052*/ 	.short	0x0000
        /*0054*/ 	.byte	0x00, 0xf5, 0x21, 0x00


	//----- nvinfo : EIATTR_SPARSE_MMA_MASK
	.align		4
.L_19:
        /*0058*/ 	.byte	0x03, 0x50
        /*005a*/ 	.short	0x0000


	//----- nvinfo : EIATTR_MAXREG_COUNT
	.align		4
        /*005c*/ 	.byte	0x03, 0x1b
        /*005e*/ 	.short	0x00ff


	//----- nvinfo : EIATTR_MERCURY_ISA_VERSION
	.align		4
        /*0060*/ 	.byte	0x03, 0x5f
        /*0062*/ 	.short	0x0101


	//----- nvinfo : EIATTR_VRC_CTA_INIT_COUNT
	.align		4
        /*0064*/ 	.byte	0x02, 0x4a
	.zero		1
	.zero		1


	//----- nvinfo : EIATTR_EXIT_INSTR_OFFSETS
	.align		4
        /*0068*/ 	.byte	0x04, 0x1c
        /*006a*/ 	.short	(.L_21 - .L_20)


	//   ....[0]....
.L_20:
        /*006c*/ 	.word	0x00000070


	//   ....[1]....
        /*0070*/ 	.word	0x00000ae0


	//   ....[2]....
        /*0074*/ 	.word	0x00000d20


	//   ....[3]....
        /*0078*/ 	.word	0x00000e40


	//   ....[4]....
        /*007c*/ 	.word	0x00000f20


	//   ....[5]....
        /*0080*/ 	.word	0x00000f90


	//----- nvinfo : EIATTR_CRS_STACK_SIZE
	.align		4
.L_21:
        /*0084*/ 	.byte	0x04, 0x1e
        /*0086*/ 	.short	(.L_23 - .L_22)
.L_22:
        /*0088*/ 	.word	0x00000000


	//----- nvinfo : EIATTR_CBANK_PARAM_SIZE
	.align		4
.L_23:
        /*008c*/ 	.byte	0x03, 0x19
        /*008e*/ 	.short	0x001c


	//----- nvinfo : EIATTR_PARAM_CBANK
	.align		4
        /*0090*/ 	.byte	0x04, 0x0a
        /*0092*/ 	.short	(.L_25 - .L_24)
	.align		4
.L_24:
        /*0094*/ 	.word	index@(.nv.constant0._Z17audio2anim_kernelPK6__halfPS_iii)
        /*0098*/ 	.short	0x0380
        /*009a*/ 	.short	0x001c


	//----- nvinfo : EIATTR_SW_WAR
	.align		4
.L_25:
        /*009c*/ 	.byte	0x04, 0x36
        /*009e*/ 	.short	(.L_27 - .L_26)
.L_26:
        /*00a0*/ 	.word	0x00000008
.L_27:


//--------------------- .nv.callgraph             --------------------------
	.section	.nv.callgraph,"",@"SHT_CUDA_CALLGRAPH"
	.align	4
	.sectionentsize	8
	.align		4
        /*0000*/ 	.word	0x00000000
	.align		4
        /*0004*/ 	.word	0xffffffff
	.align		4
        /*0008*/ 	.word	0x00000000
	.align		4
        /*000c*/ 	.word	0xfffffffe
	.align		4
        /*0010*/ 	.word	0x00000000
	.align		4
        /*0014*/ 	.word	0xfffffffd
	.align		4
        /*0018*/ 	.word	0x00000000
	.align		4
        /*001c*/ 	.word	0xfffffffc


//--------------------- .text._Z17audio2anim_kernelPK6__halfPS_iii --------------------------
	.section	.text._Z17audio2anim_kernelPK6__halfPS_iii,"ax",@progbits
	.align	128
        .global         _Z17audio2anim_kernelPK6__halfPS_iii
        .type           _Z17audio2anim_kernelPK6__halfPS_iii,@function
        .size           _Z17audio2anim_kernelPK6__halfPS_iii,(.L_x_24 - _Z17audio2anim_kernelPK6__halfPS_iii)
        .other          _Z17audio2anim_kernelPK6__halfPS_iii,@"STO_CUDA_ENTRY STV_DEFAULT"
_Z17audio2anim_kernelPK6__halfPS_iii:
.text._Z17audio2anim_kernelPK6__halfPS_iii:
[----:B------:R-:W-:Y:S01]  /*0000*/  LDC R1, c[0x0][0x37c] ;  /* 0x0000df00ff017b82 */ /* 0x000fe20000000800 */
[----:B------:R-:W0:Y:S07]  /*0010*/  S2R R3, SR_TID.X ;  /* 0x0000000000037919 */ /* 0x000e2e0000002100 */
[----:B------:R-:W0:Y:S01]  /*0020*/  S2UR UR4, SR_CTAID.X ;  /* 0x00000000000479c3 */ /* 0x000e220000002500 */
[----:B------:R-:W1:Y:S07]  /*0030*/  LDCU UR5, c[0x0][0x390] ;  /* 0x00007200ff0577ac */ /* 0x000e6e0008000800 */
[----:B------:R-:W0:Y:S02]  /*0040*/  LDC R0, c[0x0][0x360] ;  /* 0x0000d800ff007b82 */ /* 0x000e240000000800 */
[----:B0-----:R-:W-:-:S05]  /*0050*/  IMAD R0, R0, UR4, R3 ;  /* 0x0000000400007c24 */ /* 0x001fca000f8e0203 */
[----:B-1----:R-:W-:-:S13]  /*0060*/  ISETP.GE.AND P0, PT, R0, UR5, PT ;  /* 0x0000000500007c0c */ /* 0x002fda000bf06270 */
[----:B------:R-:W-:Y:S05]  /*0070*/  @P0 EXIT ;  /* 0x000000000000094d */ /* 0x000fea0003800000 */
[----:B------:R-:W0:Y:S01]  /*0080*/  LDCU UR7, c[0x0][0x394] ;  /* 0x00007280ff0777ac */ /* 0x000e220008000800 */
[----:B------:R-:W-:Y:S01]  /*0090*/  IMAD.MOV.U32 R7, RZ, RZ, RZ ;  /* 0x000000ffff077224 */ /* 0x000fe200078e00ff */
[----:B------:R-:W1:Y:S01]  /*00a0*/  LDCU UR4, c[0x0][0x398] ;  /* 0x00007300ff0477ac */ /* 0x000e620008000800 */
[----:B------:R-:W2:Y:S01]  /*00b0*/  LDCU.64 UR8, c[0x0][0x358] ;  /* 0x00006b00ff0877ac */ /* 0x000ea20008000a00 */
[----:B0-----:R-:W-:Y:S01]  /*00c0*/  UISETP.GE.AND UP0, UPT, UR7, 0x1, UPT ;  /* 0x000000010700788c */ /* 0x001fe2000bf06270 */
[----:B-1----:R-:W-:-:S05]  /*00d0*/  IMAD R5, R0, UR4, RZ ;  /* 0x0000000400057c24 */ /* 0x002fca000f8e02ff */
[----:B------:R-:W-:-:S03]  /*00e0*/  SHF.R.S32.HI R4, RZ, 0x1f, R5 ;  /* 0x0000001fff047819 */ /* 0x000fc60000011405 */
[----:B--2---:R-:W-:Y:S05]  /*00f0*/  BRA.U !UP0, `(.L_x_0) ;  /* 0x0000000908387547 */ /* 0x004fea000b800000 */
[----:B------:R-:W-:Y:S02]  /*0100*/  UISETP.GE.U32.AND UP1, UPT, UR7, 0x10, UPT ;  /* 0x000000100700788c */ /* 0x000fe4000bf26070 */
[----:B------:R-:W-:Y:S01]  /*0110*/  IMAD R0, R0, UR7, RZ ;  /* 0x0000000700007c24 */ /* 0x000fe2000f8e02ff */
[----:B------:R-:W-:Y:S01]  /*0120*/  ULOP3.LUT UR5, UR7, 0xf, URZ, 0xc0, !UPT ;  /* 0x0000000f07057892 */ /* 0x000fe2000f8ec0ff */
[----:B------:R-:W-:Y:S01]  /*0130*/  IMAD.MOV.U32 R7, RZ, RZ, RZ ;  /* 0x000000ffff077224 */ /* 0x000fe200078e00ff */
[----:B------:R-:W-:Y:S02]  /*0140*/  UMOV UR4, URZ ;  /* 0x000000ff00047c82 */ /* 0x000fe40008000000 */
[----:B------:R-:W-:Y:S01]  /*0150*/  SHF.R.S32.HI R9, RZ, 0x1f, R0 ;  /* 0x0000001fff097819 */ /* 0x000fe20000011400 */
[----:B------:R-:W-:Y:S01]  /*0160*/  UISETP.NE.AND UP0, UPT, UR5, URZ, UPT ;  /* 0x000000ff0500728c */ /* 0x000fe2000bf05270 */
[----:B------:R-:W-:Y:S10]  /*0170*/  BRA.U !UP1, `(.L_x_1) ;  /* 0x0000000109f47547 */ /* 0x000ff4000b800000 */
[----:B------:R-:W0:Y:S01]  /*0180*/  LDCU.64 UR10, c[0x0][0x380] ;  /* 0x00007000ff0a77ac */ /* 0x000e220008000a00 */
[----:B------:R-:W-:Y:S01]  /*0190*/  IMAD.MOV.U32 R7, RZ, RZ, RZ ;  /* 0x000000ffff077224 */ /* 0x000fe200078e00ff */
[----:B------:R-:W-:-:S04]  /*01a0*/  ULOP3.LUT UR4, UR7, 0x7ffffff0, URZ, 0xc0, !UPT ;  /* 0x7ffffff007047892 */ /* 0x000fc8000f8ec0ff */
[----:B------:R-:W-:Y:S01]  /*01b0*/  UIADD3 UR6, UPT, UPT, -UR4, URZ, URZ ;  /* 0x000000ff04067290 */ /* 0x000fe2000fffe1ff */
[----:B0-----:R-:W-:-:S04]  /*01c0*/  LEA R2, P0, R0, UR10, 0x1 ;  /* 0x0000000a00027c11 */ /* 0x001fc8000f8008ff */
[----:B------:R-:W-:Y:S02]  /*01d0*/  IADD3 R2, P1, PT, R2, 0x10, RZ ;  /* 0x0000001002027810 */ /* 0x000fe40007f3e0ff */
[----:B------:R-:W-:-:S05]  /*01e0*/  LEA.HI.X R3, R0, UR11, R9, 0x1, P0 ;  /* 0x0000000b00037c11 */ /* 0x000fca00080f0c09 */
[----:B------:R-:W-:-:S07]  /*01f0*/  IMAD.X R3, RZ, RZ, R3, P1 ;  /* 0x000000ffff037224 */ /* 0x000fce00008e0603 */
.L_x_2:
[----:B------:R-:W2:Y:S04]  /*0200*/  LDG.E.U16.CONSTANT R20, desc[UR8][R2.64+-0x10] ;  /* 0xfffff00802147981 */ /* 0x000ea8000c1e9500 */
[----:B------:R-:W3:Y:S04]  /*0210*/  LDG.E.U16.CONSTANT R21, desc[UR8][R2.64+-0xe] ;  /* 0xfffff20802157981 */ /* 0x000ee8000c1e9500 */
[----:B------:R-:W4:Y:S04]  /*0220*/  LDG.E.U16.CONSTANT R22, desc[UR8][R2.64+-0xc] ;  /* 0xfffff40802167981 */ /* 0x000f28000c1e9500 */
[----:B------:R-:W5:Y:S04]  /*0230*/  LDG.E.U16.CONSTANT R23, desc[UR8][R2.64+-0xa] ;  /* 0xfffff60802177981 */ /* 0x000f68000c1e9500 */
        /* <DEDUP_REMOVED lines=11> */
[----:B------:R0:W5:Y:S01]  /*02f0*/  LDG.E.U16.CONSTANT R6, desc[UR8][R2.64+0xe] ;  /* 0x00000e0802067981 */ /* 0x000162000c1e9500 */
[----:B------:R-:W-:-:S04]  /*0300*/  UIADD3 UR6, UPT, UPT, UR6, 0x10, URZ ;  /* 0x0000001006067890 */ /* 0x000fc8000fffe0ff */
[----:B------:R-:W-:Y:S01]  /*0310*/  UISETP.NE.AND UP1, UPT, UR6, URZ, UPT ;  /* 0x000000ff0600728c */ /* 0x000fe2000bf25270 */
[----:B0-----:R-:W-:-:S04]  /*0320*/  IADD3 R2, P0, PT, R2, 0x20, RZ ;  /* 0x0000002002027810 */ /* 0x001fc80007f1e0ff */
[----:B------:R-:W-:Y:S01]  /*0330*/  IADD3.X R3, PT, PT, RZ, R3, RZ, P0, !PT ;  /* 0x00000003ff037210 */ /* 0x000fe200007fe4ff */
[----:B--2---:R-:W-:Y:S02]  /*0340*/  HADD2.F32 R20, -RZ, R20.H0_H0 ;  /* 0x20000014ff147230 */ /* 0x004fe40000004100 */
[----:B---3--:R-:W-:-:S03]  /*0350*/  HADD2.F32 R21, -RZ, R21.H0_H0 ;  /* 0x20000015ff157230 */ /* 0x008fc60000004100 */
[----:B------:R-:W-:Y:S01]  /*0360*/  FADD R20, R20, R7 ;  /* 0x0000000714147221 */ /* 0x000fe20000000000 */
[----:B----4-:R-:W-:-:S03]  /*0370*/  HADD2.F32 R7, -RZ, R22.H0_H0 ;  /* 0x20000016ff077230 */ /* 0x010fc60000004100 */
[----:B------:R-:W-:Y:S01]  /*0380*/  FADD R20, R20, R21 ;  /* 0x0000001514147221 */ /* 0x000fe20000000000 */
[----:B-----5:R-:W-:-:S03]  /*0390*/  HADD2.F32 R22, -RZ, R23.H0_H0 ;  /* 0x20000017ff167230 */ /* 0x020fc60000004100 */
[----:B------:R-:W-:Y:S01]  /*03a0*/  FADD R7, R20, R7 ;  /* 0x0000000714077221 */ /* 0x000fe20000000000 */
[----:B------:R-:W-:-:S03]  /*03b0*/  HADD2.F32 R20, -RZ, R19.H0_H0 ;  /* 0x20000013ff147230 */ /* 0x000fc60000004100 */
        /* <DEDUP_REMOVED lines=22> */
[----:B------:R-:W-:-:S04]  /*0520*/  FADD R7, R7, R8 ;  /* 0x0000000807077221 */ /* 0x000fc80000000000 */
[----:B------:R-:W-:Y:S01]  /*0530*/  FADD R7, R7, R6 ;  /* 0x0000000607077221 */ /* 0x000fe20000000000 */
[----:B------:R-:W-:Y:S06]  /*0540*/  BRA.U UP1, `(.L_x_2) ;  /* 0xfffffffd012c7547 */ /* 0x000fec000b83ffff */
.L_x_1:
[----:B------:R-:W-:Y:S05]  /*0550*/  BRA.U !UP0, `(.L_x_0) ;  /* 0x0000000508207547 */ /* 0x000fea000b800000 */
[----:B------:R-:W-:Y:S02]  /*0560*/  UISETP.GE.U32.AND UP0, UPT, UR5, 0x8, UPT ;  /* 0x000000080500788c */ /* 0x000fe4000bf06070 */
[----:B------:R-:W-:-:S04]  /*0570*/  ULOP3.LUT UR6, UR7, 0x7, URZ, 0xc0, !UPT ;  /* 0x0000000707067892 */ /* 0x000fc8000f8ec0ff */
[----:B------:R-:W-:-:S03]  /*0580*/  UISETP.NE.AND UP1, UPT, UR6, URZ, UPT ;  /* 0x000000ff0600728c */ /* 0x000fc6000bf25270 */
[----:B------:R-:W-:Y:S08]  /*0590*/  BRA.U !UP0, `(.L_x_3) ;  /* 0x0000000108787547 */ /* 0x000ff0000b800000 */
[----:B------:R-:W0:Y:S01]  /*05a0*/  LDCU.64 UR10, c[0x0][0x380] ;  /* 0x00007000ff0a77ac */ /* 0x000e220008000a00 */
[----:B------:R-:W-:-:S05]  /*05b0*/  IADD3 R3, P0, PT, R0, UR4, RZ ;  /* 0x0000000400037c10 */ /* 0x000fca000ff1e0ff */
[----:B------:R-:W-:Y:S01]  /*05c0*/  IMAD.X R6, RZ, RZ, R9, P0 ;  /* 0x000000ffff067224 */ /* 0x000fe200000e0609 */
[----:B0-----:R-:W-:-:S04]  /*05d0*/  LEA R2, P0, R3, UR10, 0x1 ;  /* 0x0000000a03027c11 */ /* 0x001fc8000f8008ff */
[----:B------:R-:W-:-:S05]  /*05e0*/  LEA.HI.X R3, R3, UR11, R6, 0x1, P0 ;  /* 0x0000000b03037c11 */ /* 0x000fca00080f0c06 */
[----:B------:R-:W2:Y:S04]  /*05f0*/  LDG.E.U16.CONSTANT R6, desc[UR8][R2.64] ;  /* 0x0000000802067981 */ /* 0x000ea8000c1e9500 */
[----:B------:R-:W3:Y:S04]  /*0600*/  LDG.E.U16.CONSTANT R8, desc[UR8][R2.64+0x2] ;  /* 0x0000020802087981 */ /* 0x000ee8000c1e9500 */
[----:B------:R-:W4:Y:S04]  /*0610*/  LDG.E.U16.CONSTANT R10, desc[UR8][R2.64+0x4] ;  /* 0x00000408020a7981 */ /* 0x000f28000c1e9500 */
[----:B------:R-:W5:Y:S04]  /*0620*/  LDG.E.U16.CONSTANT R12, desc[UR8][R2.64+0x6] ;  /* 0x00000608020c7981 */ /* 0x000f68000c1e9500 */
[----:B------:R-:W5:Y:S04]  /*0630*/  LDG.E.U16.CONSTANT R13, desc[UR8][R2.64+0x8] ;  /* 0x00000808020d7981 */ /* 0x000f68000c1e9500 */
[----:B------:R-:W5:Y:S04]  /*0640*/  LDG.E.U16.CONSTANT R14, desc[UR8][R2.64+0xa] ;  /* 0x00000a08020e7981 */ /* 0x000f68000c1e9500 */
[----:B------:R-:W5:Y:S04]  /*0650*/  LDG.E.U16.CONSTANT R15, desc[UR8][R2.64+0xc] ;  /* 0x00000c08020f7981 */ /* 0x000f68000c1e9500 */
[----:B------:R-:W5:Y:S01]  /*0660*/  LDG.E.U16.CONSTANT R16, desc[UR8][R2.64+0xe] ;  /* 0x00000e0802107981 */ /* 0x000f62000c1e9500 */
[----:B------:R-:W-:Y:S01]  /*0670*/  UIADD3 UR4, UPT, UPT, UR4, 0x8, URZ ;  /* 0x0000000804047890 */ /* 0x000fe2000fffe0ff */
[----:B--2---:R-:W-:-:S02]  /*0680*/  HADD2.F32 R6, -RZ, R6.H0_H0 ;  /* 0x20000006ff067230 */ /* 0x004fc40000004100 */
        /* <DEDUP_REMOVED lines=14> */
[----:B------:R-:W-:-:S07]  /*0770*/  FADD R7, R6, R7 ;  /* 0x0000000706077221 */ /* 0x000fce0000000000 */
.L_x_3:
        /* <DEDUP_REMOVED lines=21> */
[----:B------:R-:W-:-:S04]  /*08d0*/  FADD R7, R6, R7 ;  /* 0x0000000706077221 */ /* 0x000fc80000000000 */
[----:B------:R-:W-:-:S07]  /*08e0*/  FADD R7, R7, R12 ;  /* 0x0000000c07077221 */ /* 0x000fce0000000000 */
.L_x_4:
[----:B------:R-:W-:Y:S05]  /*08f0*/  BRA.U !UP1, `(.L_x_0) ;  /* 0x0000000109387547 */ /* 0x000fea000b800000 */
[----:B------:R-:W0:Y:S01]  /*0900*/  LDCU.64 UR10, c[0x0][0x380] ;  /* 0x00007000ff0a77ac */ /* 0x000e220008000a00 */
[----:B------:R-:W-:Y:S01]  /*0910*/  IADD3 R0, P0, PT, R0, UR4, RZ ;  /* 0x0000000400007c10 */ /* 0x000fe2000ff1e0ff */
[----:B------:R-:W-:-:S04]  /*0920*/  UIADD3 UR5, UPT, UPT, -UR5, URZ, URZ ;  /* 0x000000ff05057290 */ /* 0x000fc8000fffe1ff */
[----:B------:R-:W-:Y:S01]  /*0930*/  IMAD.X R3, RZ, RZ, R9, P0 ;  /* 0x000000ffff037224 */ /* 0x000fe200000e0609 */
[----:B0-----:R-:W-:-:S04]  /*0940*/  LEA R2, P1, R0, UR10, 0x1 ;  /* 0x0000000a00027c11 */ /* 0x001fc8000f8208ff */
[----:B------:R-:W-:-:S09]  /*0950*/  LEA.HI.X R3, R0, UR11, R3, 0x1, P1 ;  /* 0x0000000b00037c11 */ /* 0x000fd200088f0c03 */
.L_x_5:
[----:B------:R0:W2:Y:S01]  /*0960*/  LDG.E.U16.CONSTANT R0, desc[UR8][R2.64] ;  /* 0x0000000802007981 */ /* 0x0000a2000c1e9500 */
[----:B------:R-:W-:-:S04]  /*0970*/  UIADD3 UR5, UPT, UPT, UR5, 0x1, URZ ;  /* 0x0000000105057890 */ /* 0x000fc8000fffe0ff */
[----:B------:R-:W-:Y:S01]  /*0980*/  UISETP.NE.AND UP0, UPT, UR5, URZ, UPT ;  /* 0x000000ff0500728c */ /* 0x000fe2000bf05270 */
[----:B0-----:R-:W-:-:S04]  /*0990*/  IADD3 R2, P0, PT, R2, 0x2, RZ ;  /* 0x0000000202027810 */ /* 0x001fc80007f1e0ff */
[----:B------:R-:W-:Y:S01]  /*09a0*/  IADD3.X R3, PT, PT, RZ, R3, RZ, P0, !PT ;  /* 0x00000003ff037210 */ /* 0x000fe200007fe4ff */
[----:B--2---:R-:W-:-:S05]  /*09b0*/  HADD2.F32 R0, -RZ, R0.H0_H0 ;  /* 0x20000000ff007230 */ /* 0x004fca0000004100 */
[----:B------:R-:W-:Y:S01]  /*09c0*/  FADD R7, R0, R7 ;  /* 0x0000000700077221 */ /* 0x000fe20000000000 */
[----:B------:R-:W-:Y:S06]  /*09d0*/  BRA.U UP0, `(.L_x_5) ;  /* 0xfffffffd00e07547 */ /* 0x000fec000b83ffff */
.L_x_0:
[----:B------:R-:W-:Y:S01]  /*09e0*/  I2FP.F32.S32 R6, UR7 ;  /* 0x0000000700067c45 */ /* 0x000fe20008201400 */
[----:B------:R-:W-:Y:S03]  /*09f0*/  BSSY.RECONVERGENT B0, `(.L_x_6) ;  /* 0x000000c000007945 */ /* 0x000fe60003800200 */
[----:B------:R-:W0:Y:S08]  /*0a00*/  MUFU.RCP R3, R6 ;  /* 0x0000000600037308 */ /* 0x000e300000001000 */
[----:B------:R-:W1:Y:S01]  /*0a10*/  FCHK P0, R7, R6 ;  /* 0x0000000607007302 */ /* 0x000e620000000000 */
[----:B0-----:R-:W-:-:S04]  /*0a20*/  FFMA R0, -R6, R3, 1 ;  /* 0x3f80000006007423 */ /* 0x001fc80000000103 */
[----:B------:R-:W-:-:S04]  /*0a30*/  FFMA R0, R3, R0, R3 ;  /* 0x0000000003007223 */ /* 0x000fc80000000003 */
[----:B------:R-:W-:-:S04]  /*0a40*/  FFMA R3, R0, R7, RZ ;  /* 0x0000000700037223 */ /* 0x000fc800000000ff */
[----:B------:R-:W-:-:S04]  /*0a50*/  FFMA R2, -R6, R3, R7 ;  /* 0x0000000306027223 */ /* 0x000fc80000000107 */
[----:B------:R-:W-:Y:S01]  /*0a60*/  FFMA R0, R0, R2, R3 ;  /* 0x0000000200007223 */ /* 0x000fe20000000003 */
[----:B-1----:R-:W-:Y:S06]  /*0a70*/  @!P0 BRA `(.L_x_7) ;  /* 0x00000000000c8947 */ /* 0x002fec0003800000 */
[----:B------:R-:W-:Y:S01]  /*0a80*/  IMAD.MOV.U32 R3, RZ, RZ, R7 ;  /* 0x000000ffff037224 */ /* 0x000fe200078e0007 */
[----:B------:R-:W-:-:S07]  /*0a90*/  MOV R2, 0xab0 ;  /* 0x00000ab000027802 */ /* 0x000fce0000000f00 */
[----:B------:R-:W-:Y:S05]  /*0aa0*/  CALL.REL.NOINC `($__internal_0_$__cuda_sm3x_div_rn_noftz_f32_slowpath) ;  /* 0x00000004003c7944 */ /* 0x000fea0003c00000 */
.L_x_7:
[----:B------:R-:W-:Y:S05]  /*0ab0*/  BSYNC.RECONVERGENT B0 ;  /* 0x0000000000007941 */ /* 0x000fea0003800200 */
.L_x_6:
[----:B------:R-:W0:Y:S02]  /*0ac0*/  LDC R6, c[0x0][0x398] ;  /* 0x0000e600ff067b82 */ /* 0x000e240000000800 */
[----:B0-----:R-:W-:-:S13]  /*0ad0*/  ISETP.GE.AND P0, PT, R6, 0x1, PT ;  /* 0x000000010600780c */ /* 0x001fda0003f06270 */
[----:B------:R-:W-:Y:S05]  /*0ae0*/  @!P0 EXIT ;  /* 0x000000000000894d */ /* 0x000fea0003800000 */
[C---:B------:R-:W-:Y:S02]  /*0af0*/  ISETP.GE.U32.AND P1, PT, R6.reuse, 0x8, PT ;  /* 0x000000080600780c */ /* 0x040fe40003f26070 */
[----:B------:R-:W-:Y:S02]  /*0b00*/  LOP3.LUT R18, R6, 0x7, RZ, 0xc0, !PT ;  /* 0x0000000706127812 */ /* 0x000fe400078ec0ff */
[----:B------:R-:W-:Y:S01]  /*0b10*/  F2FP.F16.F32.PACK_AB R10, RZ, R0 ;  /* 0x00000000ff0a723e */ /* 0x000fe200000000ff */
[----:B------:R-:W-:Y:S01]  /*0b20*/  IMAD.MOV.U32 R0, RZ, RZ, RZ ;  /* 0x000000ffff007224 */ /* 0x000fe200078e00ff */
[----:B------:R-:W-:-:S07]  /*0b30*/  ISETP.NE.AND P0, PT, R18, RZ, PT ;  /* 0x000000ff1200720c */ /* 0x000fce0003f05270 */
[----:B------:R-:W-:Y:S06]  /*0b40*/  @!P1 BRA `(.L_x_8) ;  /* 0x0000000000749947 */ /* 0x000fec0003800000 */
[----:B------:R-:W0:Y:S01]  /*0b50*/  LDCU.64 UR4, c[0x0][0x388] ;  /* 0x00007100ff0477ac */ /* 0x000e220008000a00 */
[----:B------:R-:W-:-:S05]  /*0b60*/  LOP3.LUT R0, R6, 0x7ffffff8, RZ, 0xc0, !PT ;  /* 0x7ffffff806007812 */ /* 0x000fca00078ec0ff */
[----:B------:R-:W-:Y:S01]  /*0b70*/  IMAD.MOV R7, RZ, RZ, -R0 ;  /* 0x000000ffff077224 */ /* 0x000fe200078e0a00 */
[----:B0-----:R-:W-:-:S04]  /*0b80*/  LEA R8, P1, R5, UR4, 0x1 ;  /* 0x0000000405087c11 */ /* 0x001fc8000f8208ff */
[----:B------:R-:W-:Y:S02]  /*0b90*/  IADD3 R8, P2, PT, R8, 0x8, RZ ;  /* 0x0000000808087810 */ /* 0x000fe40007f5e0ff */
[----:B------:R-:W-:-:S04]  /*0ba0*/  LEA.HI.X R9, R5, UR5, R4, 0x1, P1 ;  /* 0x0000000505097c11 */ /* 0x000fc800088f0c04 */
[----:B------:R-:W-:-:S07]  /*0bb0*/  IADD3.X R9, PT, PT, RZ, R9, RZ, P2, !PT ;  /* 0x00000009ff097210 */ /* 0x000fce00017fe4ff */
.L_x_9:
[C---:B0-----:R-:W-:Y:S01]  /*0bc0*/  PRMT R11, R10.reuse, 0x7610, R11 ;  /* 0x000076100a0b7816 */ /* 0x041fe2000000000b */
[----:B------:R-:W-:Y:S01]  /*0bd0*/  IMAD.MOV.U32 R2, RZ, RZ, R8 ;  /* 0x000000ffff027224 */ /* 0x000fe200078e0008 */
[C---:B------:R-:W-:Y:S01]  /*0be0*/  PRMT R12, R10.reuse, 0x7610, R12 ;  /* 0x000076100a0c7816 */ /* 0x040fe2000000000c */
[----:B------:R-:W-:Y:S01]  /*0bf0*/  IMAD.MOV.U32 R3, RZ, RZ, R9 ;  /* 0x000000ffff037224 */ /* 0x000fe200078e0009 */
[C---:B------:R-:W-:Y:S01]  /*0c00*/  PRMT R13, R10.reuse, 0x7610, R13 ;  /* 0x000076100a0d7816 */ /* 0x040fe2000000000d */
[----:B------:R-:W-:Y:S01]  /*0c10*/  VIADD R7, R7, 0x8 ;  /* 0x0000000807077836 */ /* 0x000fe20000000000 */
[C---:B------:R-:W-:Y:S02]  /*0c20*/  PRMT R14, R10.reuse, 0x7610, R14 ;  /* 0x000076100a0e7816 */ /* 0x040fe4000000000e */
[C---:B------:R-:W-:Y:S01]  /*0c30*/  PRMT R15, R10.reuse, 0x7610, R15 ;  /* 0x000076100a0f7816 */ /* 0x040fe2000000000f */
[----:B------:R0:W-:Y:S01]  /*0c40*/  STG.E.U16 desc[UR8][R2.64+-0x8], R10 ;  /* 0xfffff80a02007986 */ /* 0x0001e2000c101508 */
[----:B------:R-:W-:-:S02]  /*0c50*/  PRMT R16, R10, 0x7610, R16 ;  /* 0x000076100a107816 */ /* 0x000fc40000000010 */
[----:B------:R-:W-:Y:S01]  /*0c60*/  PRMT R17, R10, 0x7610, R17 ;  /* 0x000076100a117816 */ /* 0x000fe20000000011 */
[----:B------:R0:W-:Y:S01]  /*0c70*/  STG.E.U16 desc[UR8][R2.64+-0x6], R11 ;  /* 0xfffffa0b02007986 */ /* 0x0001e2000c101508 */
[----:B------:R-:W-:Y:S02]  /*0c80*/  ISETP.NE.AND P1, PT, R7, RZ, PT ;  /* 0x000000ff0700720c */ /* 0x000fe40003f25270 */
[----:B------:R-:W-:Y:S01]  /*0c90*/  IADD3 R8, P2, PT, R2, 0x10, RZ ;  /* 0x0000001002087810 */ /* 0x000fe20007f5e0ff */
[----:B------:R0:W-:Y:S03]  /*0ca0*/  STG.E.U16 desc[UR8][R2.64+-0x4], R12 ;  /* 0xfffffc0c02007986 */ /* 0x0001e6000c101508 */
[----:B------:R-:W-:Y:S01]  /*0cb0*/  IADD3.X R9, PT, PT, RZ, R3, RZ, P2, !PT ;  /* 0x00000003ff097210 */ /* 0x000fe200017fe4ff */
[----:B------:R0:W-:Y:S04]  /*0cc0*/  STG.E.U16 desc[UR8][R2.64+-0x2], R13 ;  /* 0xfffffe0d02007986 */ /* 0x0001e8000c101508 */
[----:B------:R0:W-:Y:S04]  /*0cd0*/  STG.E.U16 desc[UR8][R2.64], R14 ;  /* 0x0000000e02007986 */ /* 0x0001e8000c101508 */
[----:B------:R0:W-:Y:S04]  /*0ce0*/  STG.E.U16 desc[UR8][R2.64+0x2], R15 ;  /* 0x0000020f02007986 */ /* 0x0001e8000c101508 */
[----:B------:R0:W-:Y:S04]  /*0cf0*/  STG.E.U16 desc[UR8][R2.64+0x4], R16 ;  /* 0x0000041002007986 */ /* 0x0001e8000c101508 */
[----:B------:R0:W-:Y:S01]  /*0d00*/  STG.E.U16 desc[UR8][R2.64+0x6], R17 ;  /* 0x0000061102007986 */ /* 0x0001e2000c101508 */
[----:B------:R-:W-:Y:S05]  /*0d10*/  @P1 BRA `(.L_x_9) ;  /* 0xfffffffc00a81947 */ /* 0x000fea000383ffff */
.L_x_8:
[----:B------:R-:W-:Y:S05]  /*0d20*/  @!P0 EXIT ;  /* 0x000000000000894d */ /* 0x000fea0003800000 */
[----:B------:R-:W-:Y:S02]  /*0d30*/  ISETP.GE.U32.AND P1, PT, R18, 0x4, PT ;  /* 0x000000041200780c */ /* 0x000fe40003f26070 */
[----:B0-----:R-:W-:-:S04]  /*0d40*/  LOP3.LUT R11, R6, 0x3, RZ, 0xc0, !PT ;  /* 0x00000003060b7812 */ /* 0x001fc800078ec0ff */
[----:B------:R-:W-:-:S07]  /*0d50*/  ISETP.NE.AND P0, PT, R11, RZ, PT ;  /* 0x000000ff0b00720c */ /* 0x000fce0003f05270 */
[----:B------:R-:W-:Y:S06]  /*0d60*/  @!P1 BRA `(.L_x_10) ;  /* 0x0000000000349947 */ /* 0x000fec0003800000 */
[----:B------:R-:W0:Y:S01]  /*0d70*/  LDCU.64 UR4, c[0x0][0x388] ;  /* 0x00007100ff0477ac */ /* 0x000e220008000a00 */
[----:B------:R-:W-:Y:S01]  /*0d80*/  IADD3 R3, P1, PT, R5, R0, RZ ;  /* 0x0000000005037210 */ /* 0x000fe20007f3e0ff */
[----:B------:R-:W-:Y:S01]  /*0d90*/  VIADD R0, R0, 0x4 ;  /* 0x0000000400007836 */ /* 0x000fe20000000000 */
[C---:B------:R-:W-:Y:S02]  /*0da0*/  PRMT R7, R10.reuse, 0x7610, R7 ;  /* 0x000076100a077816 */ /* 0x040fe40000000007 */
[----:B------:R-:W-:Y:S01]  /*0db0*/  PRMT R9, R10, 0x7610, R9 ;  /* 0x000076100a097816 */ /* 0x000fe20000000009 */
[----:B------:R-:W-:Y:S01]  /*0dc0*/  IMAD.X R8, RZ, RZ, R4, P1 ;  /* 0x000000ffff087224 */ /* 0x000fe200008e0604 */
[----:B0-----:R-:W-:-:S04]  /*0dd0*/  LEA R2, P1, R3, UR4, 0x1 ;  /* 0x0000000403027c11 */ /* 0x001fc8000f8208ff */
[--C-:B------:R-:W-:Y:S02]  /*0de0*/  LEA.HI.X R3, R3, UR5, R8.reuse, 0x1, P1 ;  /* 0x0000000503037c11 */ /* 0x100fe400088f0c08 */
[----:B------:R-:W-:-:S03]  /*0df0*/  PRMT R8, R10, 0x7610, R8 ;  /* 0x000076100a087816 */ /* 0x000fc60000000008 */
[----:B------:R0:W-:Y:S04]  /*0e00*/  STG.E.U16 desc[UR8][R2.64], R10 ;  /* 0x0000000a02007986 */ /* 0x0001e8000c101508 */
[----:B------:R0:W-:Y:S04]  /*0e10*/  STG.E.U16 desc[UR8][R2.64+0x2], R7 ;  /* 0x0000020702007986 */ /* 0x0001e8000c101508 */
[----:B------:R0:W-:Y:S04]  /*0e20*/  STG.E.U16 desc[UR8][R2.64+0x4], R8 ;  /* 0x0000040802007986 */ /* 0x0001e8000c101508 */
[----:B------:R0:W-:Y:S02]  /*0e30*/  STG.E.U16 desc[UR8][R2.64+0x6], R9 ;  /* 0x0000060902007986 */ /* 0x0001e4000c101508 */
.L_x_10:
[----:B------:R-:W-:Y:S05]  /*0e40*/  @!P0 EXIT ;  /* 0x000000000000894d */ /* 0x000fea0003800000 */
[----:B------:R-:W-:Y:S02]  /*0e50*/  ISETP.NE.AND P1, PT, R11, 0x1, PT ;  /* 0x000000010b00780c */ /* 0x000fe40003f25270 */
[----:B------:R-:W-:-:S04]  /*0e60*/  LOP3.LUT R6, R6, 0x1, RZ, 0xc0, !PT ;  /* 0x0000000106067812 */ /* 0x000fc800078ec0ff */
[----:B------:R-:W-:-:S07]  /*0e70*/  ISETP.NE.U32.AND P0, PT, R6, 0x1, PT ;  /* 0x000000010600780c */ /* 0x000fce0003f05070 */
[----:B------:R-:W-:Y:S06]  /*0e80*/  @!P1 BRA `(.L_x_11) ;  /* 0x0000000000249947 */ /* 0x000fec0003800000 */
[----:B------:R-:W1:Y:S01]  /*0e90*/  LDCU.64 UR4, c[0x0][0x388] ;  /* 0x00007100ff0477ac */ /* 0x000e620008000a00 */
[----:B0-----:R-:W-:Y:S02]  /*0ea0*/  IADD3 R3, P1, PT, R5, R0, RZ ;  /* 0x0000000005037210 */ /* 0x001fe40007f3e0ff */
[----:B------:R-:W-:-:S03]  /*0eb0*/  IADD3 R0, PT, PT, R0, 0x2, RZ ;  /* 0x0000000200007810 */ /* 0x000fc60007ffe0ff */
[----:B------:R-:W-:Y:S01]  /*0ec0*/  IMAD.X R6, RZ, RZ, R4, P1 ;  /* 0x000000ffff067224 */ /* 0x000fe200008e0604 */
[----:B-1----:R-:W-:-:S04]  /*0ed0*/  LEA R2, P1, R3, UR4, 0x1 ;  /* 0x0000000403027c11 */ /* 0x002fc8000f8208ff */
[--C-:B------:R-:W-:Y:S02]  /*0ee0*/  LEA.HI.X R3, R3, UR5, R6.reuse, 0x1, P1 ;  /* 0x0000000503037c11 */ /* 0x100fe400088f0c06 */
[----:B------:R-:W-:-:S03]  /*0ef0*/  PRMT R6, R10, 0x7610, R6 ;  /* 0x000076100a067816 */ /* 0x000fc60000000006 */
[----:B------:R1:W-:Y:S04]  /*0f00*/  STG.E.U16 desc[UR8][R2.64], R10 ;  /* 0x0000000a02007986 */ /* 0x0003e8000c101508 */
[----:B------:R1:W-:Y:S02]  /*0f10*/  STG.E.U16 desc[UR8][R2.64+0x2], R6 ;  /* 0x0000020602007986 */ /* 0x0003e4000c101508 */
.L_x_11:
[----:B------:R-:W-:Y:S05]  /*0f20*/  @P0 EXIT ;  /* 0x000000000000094d */ /* 0x000fea0003800000 */
[----:B------:R-:W2:Y:S01]  /*0f30*/  LDCU.64 UR4, c[0x0][0x388] ;  /* 0x00007100ff0477ac */ /* 0x000ea20008000a00 */
[----:B------:R-:W-:-:S05]  /*0f40*/  IADD3 R0, P0, PT, R5, R0, RZ ;  /* 0x0000000005007210 */ /* 0x000fca0007f1e0ff */
[----:B01----:R-:W-:Y:S01]  /*0f50*/  IMAD.X R3, RZ, RZ, R4, P0 ;  /* 0x000000ffff037224 */ /* 0x003fe200000e0604 */
[----:B--2---:R-:W-:-:S04]  /*0f60*/  LEA R2, P0, R0, UR4, 0x1 ;  /* 0x0000000400027c11 */ /* 0x004fc8000f8008ff */
[----:B------:R-:W-:-:S05]  /*0f70*/  LEA.HI.X R3, R0, UR5, R3, 0x1, P0 ;  /* 0x0000000500037c11 */ /* 0x000fca00080f0c03 */
[----:B------:R-:W-:Y:S01]  /*0f80*/  STG.E.U16 desc[UR8][R2.64], R10 ;  /* 0x0000000a02007986 */ /* 0x000fe2000c101508 */
[----:B------:R-:W-:Y:S05]  /*0f90*/  EXIT ;  /* 0x000000000000794d */ /* 0x000fea0003800000 */
        .weak           $__internal_0_$__cuda_sm3x_div_rn_noftz_f32_slowpath
        .type           $__internal_0_$__cuda_sm3x_div_rn_noftz_f32_slowpath,@function
        .size           $__internal_0_$__cuda_sm3x_div_rn_noftz_f32_slowpath,(.L_x_24 - $__internal_0_$__cuda_sm3x_div_rn_noftz_f32_slowpath)
$__internal_0_$__cuda_sm3x_div_rn_noftz_f32_slowpath:
[----:B------:R-:W-:Y:S01]  /*0fa0*/  SHF.R.U32.HI R7, RZ, 0x17, R6 ;  /* 0x00000017ff077819 */ /* 0x000fe20000011606 */
[----:B------:R-:W-:Y:S01]  /*0fb0*/  BSSY.RECONVERGENT B1, `(.L_x_12) ;  /* 0x0000063000017945 */ /* 0x000fe20003800200 */
[----:B------:R-:W-:Y:S02]  /*0fc0*/  SHF.R.U32.HI R0, RZ, 0x17, R3 ;  /* 0x00000017ff007819 */ /* 0x000fe40000011603 */
[----:B------:R-:W-:Y:S02]  /*0fd0*/  LOP3.LUT R7, R7, 0xff, RZ, 0xc0, !PT ;  /* 0x000000ff07077812 */ /* 0x000fe400078ec0ff */
[----:B------:R-:W-:-:S03]  /*0fe0*/  LOP3.LUT R12, R0, 0xff, RZ, 0xc0, !PT ;  /* 0x000000ff000c7812 */ /* 0x000fc600078ec0ff */
[----:B------:R-:W-:Y:S02]  /*0ff0*/  VIADD R9, R7, 0xffffffff ;  /* 0xffffffff07097836 */ /* 0x000fe40000000000 */
[----:B------:R-:W-:-:S03]  /*1000*/  VIADD R10, R12, 0xffffffff ;  /* 0xffffffff0c0a7836 */ /* 0x000fc60000000000 */
[----:B------:R-:W-:-:S04]  /*1010*/  ISETP.GT.U32.AND P0, PT, R9, 0xfd, PT ;  /* 0x000000fd0900780c */ /* 0x000fc80003f04070 */
[----:B------:R-:W-:-:S13]  /*1020*/  ISETP.GT.U32.OR P0, PT, R10, 0xfd, P0 ;  /* 0x000000fd0a00780c */ /* 0x000fda0000704470 */
[----:B------:R-:W-:Y:S01]  /*1030*/  @!P0 MOV R8, RZ ;  /* 0x000000ff00088202 */ /* 0x000fe20000000f00 */
[----:B------:R-:W-:Y:S06]  /*1040*/  @!P0 BRA `(.L_x_13) ;  /* 0x0000000000608947 */ /* 0x000fec0003800000 */
[----:B------:R-:W-:Y:S01]  /*1050*/  FSETP.GTU.FTZ.AND P0, PT, |R3|, +INF , PT ;  /* 0x7f8000000300780b */ /* 0x000fe20003f1c200 */
[----:B------:R-:W-:Y:S01]  /*1060*/  IMAD.MOV.U32 R0, RZ, RZ, R6 ;  /* 0x000000ffff007224 */ /* 0x000fe200078e0006 */
[----:B------:R-:W-:-:S04]  /*1070*/  FSETP.GTU.FTZ.AND P1, PT, |R6|, +INF , PT ;  /* 0x7f8000000600780b */ /* 0x000fc80003f3c200 */
[----:B------:R-:W-:-:S13]  /*1080*/  PLOP3.LUT P0, PT, P0, P1, PT, 0xf8, 0x8f ;  /* 0x00000000008f781c */ /* 0x000fda0000703f70 */
[----:B------:R-:W-:Y:S05]  /*1090*/  @P0 BRA `(.L_x_14) ;  /* 0x00000004004c0947 */ /* 0x000fea0003800000 */
[----:B------:R-:W-:-:S13]  /*10a0*/  LOP3.LUT P0, RZ, R6, 0x7fffffff, R3, 0xc8, !PT ;  /* 0x7fffffff06ff7812 */ /* 0x000fda000780c803 */
[----:B------:R-:W-:Y:S05]  /*10b0*/  @!P0 BRA `(.L_x_15) ;  /* 0x00000004003c8947 */ /* 0x000fea0003800000 */
[C---:B------:R-:W-:Y:S02]  /*10c0*/  FSETP.NEU.FTZ.AND P2, PT, |R3|.reuse, +INF , PT ;  /* 0x7f8000000300780b */ /* 0x040fe40003f5d200 */
[----:B------:R-:W-:Y:S02]  /*10d0*/  FSETP.NEU.FTZ.AND P1, PT, |R0|, +INF , PT ;  /* 0x7f8000000000780b */ /* 0x000fe40003f3d200 */
[----:B------:R-:W-:-:S11]  /*10e0*/  FSETP.NEU.FTZ.AND P0, PT, |R3|, +INF , PT ;  /* 0x7f8000000300780b */ /* 0x000fd60003f1d200 */
[----:B------:R-:W-:Y:S05]  /*10f0*/  @!P1 BRA !P2, `(.L_x_15) ;  /* 0x00000004002c9947 */ /* 0x000fea0005000000 */
[----:B------:R-:W-:-:S04]  /*1100*/  LOP3.LUT P2, RZ, R3, 0x7fffffff, RZ, 0xc0, !PT ;  /* 0x7fffffff03ff7812 */ /* 0x000fc8000784c0ff */
[----:B------:R-:W-:-:S13]  /*1110*/  PLOP3.LUT P1, PT, P1, P2, PT, 0x2f, 0xf2 ;  /* 0x0000000000f2781c */ /* 0x000fda0000f24577 */
[----:B------:R-:W-:Y:S05]  /*1120*/  @P1 BRA `(.L_x_16) ;  /* 0x0000000400181947 */ /* 0x000fea0003800000 */
[----:B------:R-:W-:-:S04]  /*1130*/  LOP3.LUT P1, RZ, R6, 0x7fffffff, RZ, 0xc0, !PT ;  /* 0x7fffffff06ff7812 */ /* 0x000fc8000782c0ff */
[----:B------:R-:W-:-:S13]  /*1140*/  PLOP3.LUT P0, PT, P0, P1, PT, 0x2f, 0xf2 ;  /* 0x0000000000f2781c */ /* 0x000fda0000702577 */
[----:B------:R-:W-:Y:S05]  /*1150*/  @P0 BRA `(.L_x_17) ;  /* 0x0000000400000947 */ /* 0x000fea0003800000 */
[----:B------:R-:W-:Y:S02]  /*1160*/  ISETP.GE.AND P0, PT, R10, RZ, PT ;  /* 0x000000ff0a00720c */ /* 0x000fe40003f06270 */
[----:B------:R-:W-:-:S11]  /*1170*/  ISETP.GE.AND P1, PT, R9, RZ, PT ;  /* 0x000000ff0900720c */ /* 0x000fd60003f26270 */
[----:B------:R-:W-:Y:S02]  /*1180*/  @P0 IMAD.MOV.U32 R8, RZ, RZ, RZ ;  /* 0x000000ffff080224 */ /* 0x000fe400078e00ff */
[----:B------:R-:W-:Y:S01]  /*1190*/  @!P0 FFMA R3, R3, 1.84467440737095516160e+19, RZ ;  /* 0x5f80000003038823 */ /* 0x000fe200000000ff */
[----:B------:R-:W-:Y:S02]  /*11a0*/  @!P0 IMAD.MOV.U32 R8, RZ, RZ, -0x40 ;  /* 0xffffffc0ff088424 */ /* 0x000fe400078e00ff */
[----:B------:R-:W-:-:S03]  /*11b0*/  @!P1 FFMA R6, R0, 1.84467440737095516160e+19, RZ ;  /* 0x5f80000000069823 */ /* 0x000fc600000000ff */
[----:B------:R-:W-:-:S07]  /*11c0*/  @!P1 IADD3 R8, PT, PT, R8, 0x40, RZ ;  /* 0x0000004008089810 */ /* 0x000fce0007ffe0ff */
.L_x_13:
[----:B------:R-:W-:Y:S01]  /*11d0*/  LEA R9, R7, 0xc0800000, 0x17 ;  /* 0xc080000007097811 */ /* 0x000fe200078eb8ff */
[----:B------:R-:W-:Y:S04]  /*11e0*/  BSSY.RECONVERGENT B2, `(.L_x_18) ;  /* 0x0000036000027945 */ /* 0x000fe80003800200 */
[----:B------:R-:W-:Y:S02]  /*11f0*/  IMAD.IADD R9, R6, 0x1, -R9 ;  /* 0x0000000106097824 */ /* 0x000fe400078e0a09 */
[----:B------:R-:W-:Y:S02]  /*1200*/  VIADD R6, R12, 0xffffff81 ;  /* 0xffffff810c067836 */ /* 0x000fe40000000000 */
[----:B------:R-:W0:Y:S01]  /*1210*/  MUFU.RCP R10, R9 ;  /* 0x00000009000a7308 */ /* 0x000e220000001000 */
[----:B------:R-:W-:Y:S01]  /*1220*/  FADD.FTZ R11, -R9, -RZ ;  /* 0x800000ff090b7221 */ /* 0x000fe20000010100 */
[C---:B------:R-:W-:Y:S01]  /*1230*/  IMAD R0, R6.reuse, -0x800000, R3 ;  /* 0xff80000006007824 */ /* 0x040fe200078e0203 */
[----:B------:R-:W-:-:S05]  /*1240*/  IADD3 R7, PT, PT, R6, 0x7f, -R7 ;  /* 0x0000007f06077810 */ /* 0x000fca0007ffe807 */
[----:B------:R-:W-:Y:S02]  /*1250*/  IMAD.IADD R7, R7, 0x1, R8 ;  /* 0x0000000107077824 */ /* 0x000fe400078e0208 */
[----:B0-----:R-:W-:-:S04]  /*1260*/  FFMA R13, R10, R11, 1 ;  /* 0x3f8000000a0d7423 */ /* 0x001fc8000000000b */
[----:B------:R-:W-:-:S04]  /*1270*/  FFMA R12, R10, R13, R10 ;  /* 0x0000000d0a0c7223 */ /* 0x000fc8000000000a */
[----:B------:R-:W-:-:S04]  /*1280*/  FFMA R3, R0, R12, RZ ;  /* 0x0000000c00037223 */ /* 0x000fc800000000ff */
[----:B------:R-:W-:-:S04]  /*1290*/  FFMA R10, R11, R3, R0 ;  /* 0x000000030b0a7223 */ /* 0x000fc80000000000 */
[----:B------:R-:W-:-:S04]  /*12a0*/  FFMA R13, R12, R10, R3 ;  /* 0x0000000a0c0d7223 */ /* 0x000fc80000000003 */
[----:B------:R-:W-:-:S04]  /*12b0*/  FFMA R10, R11, R13, R0 ;  /* 0x0000000d0b0a7223 */ /* 0x000fc80000000000 */
[----:B------:R-:W-:-:S05]  /*12c0*/  FFMA R0, R12, R10, R13 ;  /* 0x0000000a0c007223 */ /* 0x000fca000000000d */
[----:B------:R-:W-:-:S04]  /*12d0*/  SHF.R.U32.HI R3, RZ, 0x17, R0 ;  /* 0x00000017ff037819 */ /* 0x000fc80000011600 */
[----:B------:R-:W-:-:S04]  /*12e0*/  LOP3.LUT R3, R3, 0xff, RZ, 0xc0, !PT ;  /* 0x000000ff03037812 */ /* 0x000fc800078ec0ff */
[----:B------:R-:W-:-:S05]  /*12f0*/  IADD3 R9, PT, PT, R3, R7, RZ ;  /* 0x0000000703097210 */ /* 0x000fca0007ffe0ff */
[----:B------:R-:W-:-:S05]  /*1300*/  VIADD R3, R9, 0xffffffff ;  /* 0xffffffff09037836 */ /* 0x000fca0000000000 */
[----:B------:R-:W-:-:S13]  /*1310*/  ISETP.GE.U32.AND P0, PT, R3, 0xfe, PT ;  /* 0x000000fe0300780c */ /* 0x000fda0003f06070 */
[----:B------:R-:W-:Y:S05]  /*1320*/  @!P0 BRA `(.L_x_19) ;  /* 0x0000000000808947 */ /* 0x000fea0003800000 */
[----:B------:R-:W-:-:S13]  /*1330*/  ISETP.GT.AND P0, PT, R9, 0xfe, PT ;  /* 0x000000fe0900780c */ /* 0x000fda0003f04270 */
[----:B------:R-:W-:Y:S05]  /*1340*/  @P0 BRA `(.L_x_20) ;  /* 0x00000000006c0947 */ /* 0x000fea0003800000 */
[----:B------:R-:W-:-:S13]  /*1350*/  ISETP.GE.AND P0, PT, R9, 0x1, PT ;  /* 0x000000010900780c */ /* 0x000fda0003f06270 */
[----:B------:R-:W-:Y:S05]  /*1360*/  @P0 BRA `(.L_x_21) ;  /* 0x0000000000740947 */ /* 0x000fea0003800000 */
[----:B------:R-:W-:Y:S02]  /*1370*/  ISETP.GE.AND P0, PT, R9, -0x18, PT ;  /* 0xffffffe80900780c */ /* 0x000fe40003f06270 */
[----:B------:R-:W-:-:S11]  /*1380*/  LOP3.LUT R0, R0, 0x80000000, RZ, 0xc0, !PT ;  /* 0x8000000000007812 */ /* 0x000fd600078ec0ff */
[----:B------:R-:W-:Y:S05]  /*1390*/  @!P0 BRA `(.L_x_21) ;  /* 0x0000000000688947 */ /* 0x000fea0003800000 */
[CCC-:B------:R-:W-:Y:S01]  /*13a0*/  FFMA.RZ R3, R12.reuse, R10.reuse, R13.reuse ;  /* 0x0000000a0c037223 */ /* 0x1c0fe2000000c00d */
[C---:B------:R-:W-:Y:S02]  /*13b0*/  VIADD R8, R9.reuse, 0x20 ;  /* 0x0000002009087836 */ /* 0x040fe40000000000 */
[CCC-:B------:R-:W-:Y:S01]  /*13c0*/  FFMA.RM R6, R12.reuse, R10.reuse, R13.reuse ;  /* 0x0000000a0c067223 */ /* 0x1c0fe2000000400d */
[----:B------:R-:W-:Y:S02]  /*13d0*/  ISETP.NE.AND P2, PT, R9, RZ, PT ;  /* 0x000000ff0900720c */ /* 0x000fe40003f45270 */
[----:B------:R-:W-:Y:S01]  /*13e0*/  LOP3.LUT R7, R3, 0x7fffff, RZ, 0xc0, !PT ;  /* 0x007fffff03077812 */ /* 0x000fe200078ec0ff */
[----:B------:R-:W-:Y:S01]  /*13f0*/  FFMA.RP R3, R12, R10, R13 ;  /* 0x0000000a0c037223 */ /* 0x000fe2000000800d */
[----:B------:R-:W-:Y:S01]  /*1400*/  ISETP.NE.AND P1, PT, R9, RZ, PT ;  /* 0x000000ff0900720c */ /* 0x000fe20003f25270 */
[----:B------:R-:W-:Y:S01]  /*1410*/  IMAD.MOV R9, RZ, RZ, -R9 ;  /* 0x000000ffff097224 */ /* 0x000fe200078e0a09 */
[----:B------:R-:W-:-:S02]  /*1420*/  LOP3.LUT R7, R7, 0x800000, RZ, 0xfc, !PT ;  /* 0x0080000007077812 */ /* 0x000fc400078efcff */
[----:B------:R-:W-:Y:S02]  /*1430*/  FSETP.NEU.FTZ.AND P0, PT, R3, R6, PT ;  /* 0x000000060300720b */ /* 0x000fe40003f1d000 */
[----:B------:R-:W-:Y:S02]  /*1440*/  SHF.L.U32 R8, R7, R8, RZ ;  /* 0x0000000807087219 */ /* 0x000fe400000006ff */
[----:B------:R-:W-:Y:S02]  /*1450*/  SEL R6, R9, RZ, P2 ;  /* 0x000000ff09067207 */ /* 0x000fe40001000000 */
[----:B------:R-:W-:Y:S02]  /*1460*/  ISETP.NE.AND P1, PT, R8, RZ, P1 ;  /* 0x000000ff0800720c */ /* 0x000fe40000f25270 */
[----:B------:R-:W-:Y:S02]  /*1470*/  SHF.R.U32.HI R6, RZ, R6, R7 ;  /* 0x00000006ff067219 */ /* 0x000fe40000011607 */
[----:B------:R-:W-:-:S02]  /*1480*/  PLOP3.LUT P0, PT, P0, P1, PT, 0xf8, 0x8f ;  /* 0x00000000008f781c */ /* 0x000fc40000703f70 */
[----:B------:R-:W-:Y:S02]  /*1490*/  SHF.R.U32.HI R8, RZ, 0x1, R6 ;  /* 0x00000001ff087819 */ /* 0x000fe40000011606 */
[----:B------:R-:W-:-:S04]  /*14a0*/  SEL R3, RZ, 0x1, !P0 ;  /* 0x00000001ff037807 */ /* 0x000fc80004000000 */
[----:B------:R-:W-:-:S04]  /*14b0*/  LOP3.LUT R3, R3, 0x1, R8, 0xf8, !PT ;  /* 0x0000000103037812 */ /* 0x000fc800078ef808 */
[----:B------:R-:W-:-:S04]  /*14c0*/  LOP3.LUT R3, R3, R6, RZ, 0xc0, !PT ;  /* 0x0000000603037212 */ /* 0x000fc800078ec0ff */
[----:B------:R-:W-:-:S04]  /*14d0*/  IADD3 R3, PT, PT, R8, R3, RZ ;  /* 0x0000000308037210 */ /* 0x000fc80007ffe0ff */
[----:B------:R-:W-:Y:S01]  /*14e0*/  LOP3.LUT R0, R3, R0, RZ, 0xfc, !PT ;  /* 0x0000000003007212 */ /* 0x000fe200078efcff */
[----:B------:R-:W-:Y:S06]  /*14f0*/  BRA `(.L_x_21) ;  /* 0x0000000000107947 */ /* 0x000fec0003800000 */
.L_x_20:
[----:B------:R-:W-:-:S04]  /*1500*/  LOP3.LUT R0, R0, 0x80000000, RZ, 0xc0, !PT ;  /* 0x8000000000007812 */ /* 0x000fc800078ec0ff */
[----:B------:R-:W-:Y:S01]  /*1510*/  LOP3.LUT R0, R0, 0x7f800000, RZ, 0xfc, !PT ;  /* 0x7f80000000007812 */ /* 0x000fe200078efcff */
[----:B------:R-:W-:Y:S06]  /*1520*/  BRA `(.L_x_21) ;  /* 0x0000000000047947 */ /* 0x000fec0003800000 */
.L_x_19:
[----:B------:R-:W-:-:S07]  /*1530*/  IMAD R0, R7, 0x800000, R0 ;  /* 0x0080000007007824 */ /* 0x000fce00078e0200 */
.L_x_21:
[----:B------:R-:W-:Y:S05]  /*1540*/  BSYNC.RECONVERGENT B2 ;  /* 0x0000000000027941 */ /* 0x000fea0003800200 */
.L_x_18:
[----:B------:R-:W-:Y:S05]  /*1550*/  BRA `(.L_x_22) ;  /* 0x0000000000207947 */ /* 0x000fea0003800000 */
.L_x_17:
[----:B------:R-:W-:-:S04]  /*1560*/  LOP3.LUT R0, R6, 0x80000000, R3, 0x48, !PT ;  /* 0x8000000006007812 */ /* 0x000fc800078e4803 */
[----:B------:R-:W-:Y:S01]  /*1570*/  LOP3.LUT R0, R0, 0x7f800000, RZ, 0xfc, !PT ;  /* 0x7f80000000007812 */ /* 0x000fe200078efcff */
[----:B------:R-:W-:Y:S06]  /*1580*/  BRA `(.L_x_22) ;  /* 0x0000000000147947 */ /* 0x000fec0003800000 */
.L_x_16:
[----:B------:R-:W-:Y:S01]  /*1590*/  LOP3.LUT R0, R6, 0x80000000, R3, 0x48, !PT ;  /* 0x8000000006007812 */ /* 0x000fe200078e4803 */
[----:B------:R-:W-:Y:S06]  /*15a0*/  BRA `(.L_x_22) ;  /* 0x00000000000c7947 */ /* 0x000fec0003800000 */
.L_x_15:
[----:B------:R-:W0:Y:S01]  /*15b0*/  MUFU.RSQ R0, -QNAN ;  /* 0xffc0000000007908 */ /* 0x000e220000001400 */
[----:B------:R-:W-:Y:S05]  /*15c0*/  BRA `(.L_x_22) ;  /* 0x0000000000047947 */ /* 0x000fea0003800000 */
.L_x_14:
[----:B------:R-:W-:-:S07]  /*15d0*/  FADD.FTZ R0, R3, R0 ;  /* 0x0000000003007221 */ /* 0x000fce0000010000 */
.L_x_22:
[----:B------:R-:W-:Y:S05]  /*15e0*/  BSYNC.RECONVERGENT B1 ;  /* 0x0000000000017941 */ /* 0x000fea0003800200 */
.L_x_12:
[----:B------:R-:W-:-:S04]  /*15f0*/  IMAD.MOV.U32 R3, RZ, RZ, 0x0 ;  /* 0x00000000ff037424 */ /* 0x000fc800078e00ff */
[----:B0-----:R-:W-:Y:S05]  /*1600*/  RET.REL.NODEC R2 `(_Z17audio2anim_kernelPK6__halfPS_iii) ;  /* 0xffffffe8027c7950 */ /* 0x001fea0003c3ffff */
.L_x_23:
[----:B------:R-:W-:-:S00]  /*1610*/  BRA `(.L_x_23) ;  /* 0xfffffffc00fc7947 */ /* 0x000fc0000383ffff */
[----:B------:R-:W-:-:S00]  /*1620*/  NOP ;  /* 0x0000000000007918 */ /* 0x000fc00000000000 */
        /* <DEDUP_REMOVED lines=13> */
.L_x_24:


//--------------------- .nv.shared.reserved.0     --------------------------
	.section	.nv.shared.reserved.0,"aw",@nobits
	.weak		__nv_reservedSMEM_offset_0_alias
	.size		__nv_reservedSMEM_offset_0_alias, 0, 64
	.other		__nv_reservedSMEM_offset_0_alias,@"STO_CUDA_RESERVED_SHARED STV_DEFAULT"
__nv_reservedSMEM_offset_0_alias:
	.zero		0
	.zero		64


//--------------------- .nv.constant0._Z17audio2anim_kernelPK6__halfPS_iii --------------------------
	.section	.nv.constant0._Z17audio2anim_kernelPK6__halfPS_iii,"a",@progbits
	.sectionflags	@""
	.align	4
.nv.constant0._Z17audio2anim_kernelPK6__halfPS_iii:
	.zero		924


//--------------------- SYMBOLS --------------------------

	.type		.nv.reservedSmem.offset0,@object
	.size		.nv.reservedSmem.offset0,0x4
